//
// Generated by NVIDIA NVVM Compiler
//
// Compiler Build ID: CL-36424714
// Cuda compilation tools, release 13.0, V13.0.88
// Based on NVVM 20.0.0
//

.version 9.0
.target sm_100
.address_size 64

	// .globl	_Z15grayscaleKernelPhS_ii

.visible .entry _Z15grayscaleKernelPhS_ii(
	.param .u64 .ptr .align 1 _Z15grayscaleKernelPhS_ii_param_0,
	.param .u64 .ptr .align 1 _Z15grayscaleKernelPhS_ii_param_1,
	.param .u32 _Z15grayscaleKernelPhS_ii_param_2,
	.param .u32 _Z15grayscaleKernelPhS_ii_param_3
)
{
	.reg .pred 	%p<4>;
	.reg .b16 	%rs<4>;
	.reg .b32 	%r<16>;
	.reg .b32 	%f<7>;
	.reg .b64 	%rd<9>;

	ld.param.u64 	%rd1, [_Z15grayscaleKernelPhS_ii_param_0];
	ld.param.u64 	%rd2, [_Z15grayscaleKernelPhS_ii_param_1];
	ld.param.u32 	%r3, [_Z15grayscaleKernelPhS_ii_param_2];
	ld.param.u32 	%r4, [_Z15grayscaleKernelPhS_ii_param_3];
	mov.u32 	%r6, %ctaid.x;
	mov.u32 	%r7, %ntid.x;
	mov.u32 	%r8, %tid.x;
	mad.lo.s32 	%r1, %r6, %r7, %r8;
	mov.u32 	%r9, %ctaid.y;
	mov.u32 	%r10, %ntid.y;
	mov.u32 	%r11, %tid.y;
	mad.lo.s32 	%r12, %r9, %r10, %r11;
	setp.ge.s32 	%p1, %r1, %r3;
	setp.ge.s32 	%p2, %r12, %r4;
	or.pred  	%p3, %p1, %p2;
	@%p3 bra 	$L__BB0_2;
	cvta.to.global.u64 	%rd3, %rd1;
	cvta.to.global.u64 	%rd4, %rd2;
	mad.lo.s32 	%r13, %r3, %r12, %r1;
	mul.lo.s32 	%r14, %r13, 3;
	cvt.s64.s32 	%rd5, %r14;
	add.s64 	%rd6, %rd3, %rd5;
	ld.global.u8 	%rs1, [%rd6];
	ld.global.u8 	%rs2, [%rd6+1];
	ld.global.u8 	%rs3, [%rd6+2];
	cvt.rn.f32.u16 	%f1, %rs1;
	cvt.rn.f32.u16 	%f2, %rs2;
	mul.f32 	%f3, %f2, 0f3F371759;
	fma.rn.f32 	%f4, %f1, 0f3E59B3D0, %f3;
	cvt.rn.f32.u16 	%f5, %rs3;
	fma.rn.f32 	%f6, %f5, 0f3D93DD98, %f4;
	cvt.rzi.u32.f32 	%r15, %f6;
	cvt.s64.s32 	%rd7, %r13;
	add.s64 	%rd8, %rd4, %rd7;
	st.global.u8 	[%rd8], %r15;
$L__BB0_2:
	ret;

}


// ===== COMPILED SASS (sm_100) =====

	.target	sm_100

	.elftype	@"ET_EXEC"


//--------------------- .note.nv.tkinfo           --------------------------
	.section	.note.nv.tkinfo,"",@"SHT_NOTE"
	.sectionflags	@"SHF_NOTE_NV_TKINFO"
	.tkinfo
        /*0018*/ 	.word	0x00000002
        /*0030*/ 	.string	""
        /*0030*/ 	.string	"ptxas"
        /*0030*/ 	.string	"Cuda compilation tools, release 13.0, V13.0.88"
        /*0030*/ 	.string	"Build cuda_13.0.r13.0/compiler.36424714_0"
        /*0030*/ 	.string	"-arch sm_100 -m 64 "



//--------------------- .note.nv.cuinfo           --------------------------
	.section	.note.nv.cuinfo,"",@"SHT_NOTE"
	.sectionflags	@"SHF_NOTE_NV_CUINFO"
        /*0018*/ 	.short	0x0002
        /*001a*/ 	.short	0x0064
        /*001c*/ 	.short	0x0082
	.zero		2


//--------------------- .nv.info                  --------------------------
	.section	.nv.info,"",@"SHT_CUDA_INFO"
	.align	4


	//----- nvinfo : EIATTR_REGCOUNT
	.align		4
        /*0000*/ 	.byte	0x04, 0x2f
        /*0002*/ 	.short	(.L_1 - .L_0)
	.align		4
.L_0:
        /*0004*/ 	.word	index@(_Z15grayscaleKernelPhS_ii)
        /*0008*/ 	.word	0x0000000a


	//----- nvinfo : EIATTR_FRAME_SIZE
	.align		4
.L_1:
        /*000c*/ 	.byte	0x04, 0x11
        /*000e*/ 	.short	(.L_3 - .L_2)
	.align		4
.L_2:
        /*0010*/ 	.word	index@(_Z15grayscaleKernelPhS_ii)
        /*0014*/ 	.word	0x00000000


	//----- nvinfo : EIATTR_MIN_STACK_SIZE
	.align		4
.L_3:
        /*0018*/ 	.byte	0x04, 0x12
        /*001a*/ 	.short	(.L_5 - .L_4)
	.align		4
.L_4:
        /*001c*/ 	.word	index@(_Z15grayscaleKernelPhS_ii)
        /*0020*/ 	.word	0x00000000
.L_5:


//--------------------- .nv.compat                --------------------------
	.section	.nv.compat,"",@"SHT_CUDA_COMPAT_INFO"
	.align	4
        /*0000*/ 	.byte	0x02, 0x09, 0x00, 0x00, 0x02, 0x02, 0x01, 0x00, 0x02, 0x05, 0x05, 0x00, 0x03, 0x07, 0x01, 0x01
        /*0010*/ 	.byte	0x02, 0x03, 0x00, 0x00, 0x02, 0x06, 0x01, 0x00, 0x04, 0x0b, 0x08, 0x00, 0x09, 0x00, 0x00, 0x00
        /*0020*/ 	.byte	0x00, 0x00, 0x00, 0x00


//--------------------- .nv.info._Z15grayscaleKernelPhS_ii --------------------------
	.section	.nv.info._Z15grayscaleKernelPhS_ii,"",@"SHT_CUDA_INFO"
	.sectionflags	@""
	.align	4


	//----- nvinfo : EIATTR_CUDA_API_VERSION
	.align		4
        /*0000*/ 	.byte	0x04, 0x37
        /*0002*/ 	.short	(.L_7 - .L_6)
.L_6:
        /*0004*/ 	.word	0x00000082


	//----- nvinfo : EIATTR_KPARAM_INFO
	.align		4
.L_7:
        /*0008*/ 	.byte	0x04, 0x17
        /*000a*/ 	.short	(.L_9 - .L_8)
.L_8:
        /*000c*/ 	.word	0x00000000
        /*0010*/ 	.short	0x0003
        /*0012*/ 	.short	0x0014
        /*0014*/ 	.byte	0x00, 0xf0, 0x11, 0x00


	//----- nvinfo : EIATTR_KPARAM_INFO
	.align		4
.L_9:
        /*0018*/ 	.byte	0x04, 0x17
        /*001a*/ 	.short	(.L_11 - .L_10)
.L_10:
        /*001c*/ 	.word	0x00000000
        /*0020*/ 	.short	0x0002
        /*0022*/ 	.short	0x0010
        /*0024*/ 	.byte	0x00, 0xf0, 0x11, 0x00


	//----- nvinfo : EIATTR_KPARAM_INFO
	.align		4
.L_11:
        /*0028*/ 	.byte	0x04, 0x17
        /*002a*/ 	.short	(.L_13 - .L_12)
.L_12:
        /*002c*/ 	.word	0x00000000
        /*0030*/ 	.short	0x0001
        /*0032*/ 	.short	0x0008
        /*0034*/ 	.byte	0x00, 0xf5, 0x21, 0x00


	//----- nvinfo : EIATTR_KPARAM_INFO
	.align		4
.L_13:
        /*0038*/ 	.byte	0x04, 0x17
        /*003a*/ 	.short	(.L_15 - .L_14)
.L_14:
        /*003c*/ 	.word	0x00000000
        /*0040*/ 	.short	0x0000
        /*0042*/ 	.short	0x0000
        /*0044*/ 	.byte	0x00, 0xf5, 0x21, 0x00


	//----- nvinfo : EIATTR_SPARSE_MMA_MASK
	.align		4
.L_15:
        /*0048*/ 	.byte	0x03, 0x50
        /*004a*/ 	.short	0x0000


	//----- nvinfo : EIATTR_MAXREG_COUNT
	.align		4
        /*004c*/ 	.byte	0x03, 0x1b
        /*004e*/ 	.short	0x00ff


	//----- nvinfo : EIATTR_MERCURY_ISA_VERSION
	.align		4
        /*0050*/ 	.byte	0x03, 0x5f
        /*0052*/ 	.short	0x0101


	//----- nvinfo : EIATTR_VRC_CTA_INIT_COUNT
	.align		4
        /*0054*/ 	.byte	0x02, 0x4a
	.zero		1
	.zero		1


	//----- nvinfo : EIATTR_EXIT_INSTR_OFFSETS
	.align		4
        /*0058*/ 	.byte	0x04, 0x1c
        /*005a*/ 	.short	(.L_17 - .L_16)


	//   ....[0]....
.L_16:
        /*005c*/ 	.word	0x000000c0


	//   ....[1]....
        /*0060*/ 	.word	0x00000200


	//----- nvinfo : EIATTR_CBANK_PARAM_SIZE
	.align		4
.L_17:
        /*0064*/ 	.byte	0x03, 0x19
        /*0066*/ 	.short	0x0018


	//----- nvinfo : EIATTR_PARAM_CBANK
	.align		4
        /*0068*/ 	.byte	0x04, 0x0a
        /*006a*/ 	.short	(.L_19 - .L_18)
	.align		4
.L_18:
        /*006c*/ 	.word	index@(.nv.constant0._Z15grayscaleKernelPhS_ii)
        /*0070*/ 	.short	0x0380
        /*0072*/ 	.short	0x0018


	//----- nvinfo : EIATTR_SW_WAR
	.align		4
.L_19:
        /*0074*/ 	.byte	0x04, 0x36
        /*0076*/ 	.short	(.L_21 - .L_20)
.L_20:
        /*0078*/ 	.word	0x00000008
.L_21:


//--------------------- .nv.callgraph             --------------------------
	.section	.nv.callgraph,"",@"SHT_CUDA_CALLGRAPH"
	.align	4
	.sectionentsize	8
	.align		4
        /*0000*/ 	.word	0x00000000
	.align		4
        /*0004*/ 	.word	0xffffffff
	.align		4
        /*0008*/ 	.word	0x00000000
	.align		4
        /*000c*/ 	.word	0xfffffffe
	.align		4
        /*0010*/ 	.word	0x00000000
	.align		4
        /*0014*/ 	.word	0xfffffffd
	.align		4
        /*0018*/ 	.word	0x00000000
	.align		4
        /*001c*/ 	.word	0xfffffffc


//--------------------- .text._Z15grayscaleKernelPhS_ii --------------------------
	.section	.text._Z15grayscaleKernelPhS_ii,"ax",@progbits
	.align	128
        .global         _Z15grayscaleKernelPhS_ii
        .type           _Z15grayscaleKernelPhS_ii,@function
        .size           _Z15grayscaleKernelPhS_ii,(.L_x_1 - _Z15grayscaleKernelPhS_ii)
        .other          _Z15grayscaleKernelPhS_ii,@"STO_CUDA_ENTRY STV_DEFAULT"
_Z15grayscaleKernelPhS_ii:
.text._Z15grayscaleKernelPhS_ii:
[----:B------:R-:W-:Y:S01]  /*0000*/  LDC R1, c[0x0][0x37c] ;  /* 0x0000df00ff017b82 */ /* 0x000fe20000000800 */
[----:B------:R-:W0:Y:S07]  /*0010*/  S2R R2, SR_TID.Y ;  /* 0x0000000000027919 */ /* 0x000e2e0000002200 */
[----:B------:R-:W1:Y:S01]  /*0020*/  LDC R0, c[0x0][0x360] ;  /* 0x0000d800ff007b82 */ /* 0x000e620000000800 */
[----:B------:R-:W2:Y:S01]  /*0030*/  LDCU.64 UR6, c[0x0][0x390] ;  /* 0x00007200ff0677ac */ /* 0x000ea20008000a00 */
[----:B------:R-:W1:Y:S06]  /*0040*/  S2R R5, SR_TID.X ;  /* 0x0000000000057919 */ /* 0x000e6c0000002100 */
[----:B------:R-:W0:Y:S08]  /*0050*/  S2UR UR5, SR_CTAID.Y ;  /* 0x00000000000579c3 */ /* 0x000e300000002600 */
[----:B------:R-:W0:Y:S08]  /*0060*/  LDC R3, c[0x0][0x364] ;  /* 0x0000d900ff037b82 */ /* 0x000e300000000800 */
[----:B------:R-:W1:Y:S01]  /*0070*/  S2UR UR4, SR_CTAID.X ;  /* 0x00000000000479c3 */ /* 0x000e620000002500 */
[----:B0-----:R-:W-:-:S05]  /*0080*/  IMAD R3, R3, UR5, R2 ;  /* 0x0000000503037c24 */ /* 0x001fca000f8e0202 */
[----:B--2---:R-:W-:Y:S01]  /*0090*/  ISETP.GE.AND P0, PT, R3, UR7, PT ;  /* 0x0000000703007c0c */ /* 0x004fe2000bf06270 */
[----:B-1----:R-:W-:-:S05]  /*00a0*/  IMAD R0, R0, UR4, R5 ;  /* 0x0000000400007c24 */ /* 0x002fca000f8e0205 */
[----:B------:R-:W-:-:S13]  /*00b0*/  ISETP.GE.OR P0, PT, R0, UR6, P0 ;  /* 0x0000000600007c0c */ /* 0x000fda0008706670 */
[----:B------:R-:W-:Y:S05]  /*00c0*/  @P0 EXIT ;  /* 0x000000000000094d */ /* 0x000fea0003800000 */
[----:B------:R-:W0:Y:S01]  /*00d0*/  LDCU.128 UR8, c[0x0][0x380] ;  /* 0x00007000ff0877ac */ /* 0x000e220008000c00 */
[----:B------:R-:W-:Y:S01]  /*00e0*/  IMAD R0, R3, UR6, R0 ;  /* 0x0000000603007c24 */ /* 0x000fe2000f8e0200 */
[----:B------:R-:W1:Y:S03]  /*00f0*/  LDCU.64 UR4, c[0x0][0x358] ;  /* 0x00006b00ff0477ac */ /* 0x000e660008000a00 */
[----:B------:R-:W-:-:S05]  /*0100*/  IMAD R3, R0, 0x3, RZ ;  /* 0x0000000300037824 */ /* 0x000fca00078e02ff */
[----:B0-----:R-:W-:-:S04]  /*0110*/  IADD3 R2, P0, PT, R3, UR8, RZ ;  /* 0x0000000803027c10 */ /* 0x001fc8000ff1e0ff */
[----:B------:R-:W-:-:S05]  /*0120*/  LEA.HI.X.SX32 R3, R3, UR9, 0x1, P0 ;  /* 0x0000000903037c11 */ /* 0x000fca00080f0eff */
[----:B-1----:R-:W2:Y:S04]  /*0130*/  LDG.E.U8 R5, desc[UR4][R2.64+0x1] ;  /* 0x0000010402057981 */ /* 0x002ea8000c1e1100 */
[----:B------:R-:W3:Y:S04]  /*0140*/  LDG.E.U8 R4, desc[UR4][R2.64] ;  /* 0x0000000402047981 */ /* 0x000ee8000c1e1100 */
[----:B------:R-:W4:Y:S01]  /*0150*/  LDG.E.U8 R6, desc[UR4][R2.64+0x2] ;  /* 0x0000020402067981 */ /* 0x000f22000c1e1100 */
[----:B--2---:R-:W-:Y:S02]  /*0160*/  I2FP.F32.U32 R5, R5 ;  /* 0x0000000500057245 */ /* 0x004fe40000201000 */
[----:B---3--:R-:W-:-:S03]  /*0170*/  I2FP.F32.U32 R4, R4 ;  /* 0x0000000400047245 */ /* 0x008fc60000201000 */
[----:B------:R-:W-:Y:S01]  /*0180*/  FMUL R5, R5, 0.71520000696182250977 ;  /* 0x3f37175905057820 */ /* 0x000fe20000400000 */
[----:B----4-:R-:W-:-:S03]  /*0190*/  I2FP.F32.U32 R7, R6 ;  /* 0x0000000600077245 */ /* 0x010fc60000201000 */
[----:B------:R-:W-:-:S04]  /*01a0*/  FFMA R4, R4, 0.21259999275207519531, R5 ;  /* 0x3e59b3d004047823 */ /* 0x000fc80000000005 */
[----:B------:R-:W-:Y:S01]  /*01b0*/  FFMA R7, R7, 0.072200000286102294922, R4 ;  /* 0x3d93dd9807077823 */ /* 0x000fe20000000004 */
[----:B------:R-:W-:-:S04]  /*01c0*/  IADD3 R4, P0, PT, R0, UR10, RZ ;  /* 0x0000000a00047c10 */ /* 0x000fc8000ff1e0ff */
[----:B------:R-:W-:Y:S01]  /*01d0*/  LEA.HI.X.SX32 R5, R0, UR11, 0x1, P0 ;  /* 0x0000000b00057c11 */ /* 0x000fe200080f0eff */
[----:B------:R-:W0:Y:S04]  /*01e0*/  F2I.U32.TRUNC.NTZ R7, R7 ;  /* 0x0000000700077305 */ /* 0x000e28000020f000 */
[----:B0-----:R-:W-:Y:S01]  /*01f0*/  STG.E.U8 desc[UR4][R4.64], R7 ;  /* 0x0000000704007986 */ /* 0x001fe2000c101104 */
[----:B------:R-:W-:Y:S05]  /*0200*/  EXIT ;  /* 0x000000000000794d */ /* 0x000fea0003800000 */
.L_x_0:
[----:B------:R-:W-:-:S00]  /*0210*/  BRA `(.L_x_0) ;  /* 0xfffffffc00fc7947 */ /* 0x000fc0000383ffff */
[----:B------:R-:W-:-:S00]  /*0220*/  NOP ;  /* 0x0000000000007918 */ /* 0x000fc00000000000 */
        /* <DEDUP_REMOVED lines=13> */
.L_x_1:


//--------------------- .nv.shared.reserved.0     --------------------------
	.section	.nv.shared.reserved.0,"aw",@nobits
	.weak		__nv_reservedSMEM_offset_0_alias
	.size		__nv_reservedSMEM_offset_0_alias, 0, 64
	.other		__nv_reservedSMEM_offset_0_alias,@"STO_CUDA_RESERVED_SHARED STV_DEFAULT"
__nv_reservedSMEM_offset_0_alias:
	.zero		0
	.zero		64


//--------------------- .nv.constant0._Z15grayscaleKernelPhS_ii --------------------------
	.section	.nv.constant0._Z15grayscaleKernelPhS_ii,"a",@progbits
	.sectionflags	@""
	.align	4
.nv.constant0._Z15grayscaleKernelPhS_ii:
	.zero		920


//--------------------- SYMBOLS --------------------------

	.type		.nv.reservedSmem.offset0,@object
	.size		.nv.reservedSmem.offset0,0x4
